//
// Generated by NVIDIA NVVM Compiler
//
// Compiler Build ID: CL-36424714
// Cuda compilation tools, release 13.0, V13.0.88
// Based on NVVM 20.0.0
//

.version 9.0
.target sm_100
.address_size 64

	// .globl	_Z5BSMADPiS_S_

.visible .entry _Z5BSMADPiS_S_(
	.param .u64 .ptr .align 1 _Z5BSMADPiS_S__param_0,
	.param .u64 .ptr .align 1 _Z5BSMADPiS_S__param_1,
	.param .u64 .ptr .align 1 _Z5BSMADPiS_S__param_2
)
{
	.reg .pred 	%p<2>;
	.reg .b16 	%rs<8>;
	.reg .b32 	%r<58>;
	.reg .b64 	%rd<25>;

	ld.param.u64 	%rd4, [_Z5BSMADPiS_S__param_0];
	ld.param.u64 	%rd5, [_Z5BSMADPiS_S__param_1];
	ld.param.u64 	%rd6, [_Z5BSMADPiS_S__param_2];
	cvta.to.global.u64 	%rd1, %rd6;
	cvta.to.global.u64 	%rd7, %rd5;
	cvta.to.global.u64 	%rd8, %rd4;
	mov.u32 	%r10, %tid.x;
	mov.u32 	%r56, %r10;
	mov.b32 	%r11, 0;
	mov.u32 	%r57, %r11;
	// begin inline asm
	/*
	// end inline asm
	// begin inline asm
	CPTX_BEGIN
	// end inline asm
	mov.u32 	%r12, %r56;
	shl.b32 	%r13, %r12, 2;
	mul.wide.s32 	%rd11, %r13, 4;
	add.s64 	%rd12, %rd8, %rd11;
	ld.global.u32 	%r4, [%rd12];
	mov.u32 	%r14, %r56;
	shl.b32 	%r15, %r14, 2;
	mul.wide.s32 	%rd13, %r15, 4;
	add.s64 	%rd14, %rd8, %rd13;
	ld.global.u32 	%r5, [%rd14+4];
	mov.u32 	%r16, %r56;
	shl.b32 	%r17, %r16, 2;
	mul.wide.s32 	%rd15, %r17, 4;
	add.s64 	%rd16, %rd8, %rd15;
	ld.global.u32 	%r6, [%rd16+8];
	mov.u32 	%r18, %r56;
	shl.b32 	%r19, %r18, 2;
	mul.wide.s32 	%rd17, %r19, 4;
	add.s64 	%rd18, %rd8, %rd17;
	ld.global.u32 	%r7, [%rd18+12];
	mov.u32 	%r20, %r56;
	mul.wide.s32 	%rd19, %r20, 4;
	add.s64 	%rd20, %rd7, %rd19;
	ld.global.u32 	%r8, [%rd20];
	mov.u32 	%r21, %r56;
	shr.s32 	%r22, %r21, 31;
	shr.u32 	%r23, %r22, 27;
	add.s32 	%r24, %r21, %r23;
	and.b32  	%r25, %r24, 65504;
	sub.s32 	%r26, %r21, %r25;
	cvt.u16.u32 	%rs1, %r26;
	cvt.s8.s32 	%rs2, %r26;
	shr.u16 	%rs3, %rs2, 13;
	and.b16  	%rs4, %rs3, 3;
	add.s16 	%rs5, %rs1, %rs4;
	and.b16  	%rs6, %rs5, 252;
	sub.s16 	%rs7, %rs1, %rs6;
	cvt.u32.u16 	%r27, %rs7;
	cvt.s32.s8 	%r28, %r27;
	mov.u32 	%r29, %r56;
	shr.s32 	%r30, %r29, 31;
	shr.u32 	%r31, %r30, 27;
	add.s32 	%r32, %r29, %r31;
	shr.s32 	%r33, %r32, 5;
	shl.b32 	%r34, %r33, 2;
	add.s32 	%r35, %r34, %r28;
	mul.wide.s32 	%rd21, %r35, 4;
	add.s64 	%rd22, %rd1, %rd21;
	ld.global.u32 	%r9, [%rd22];
	mov.b32 	%r3, 4;
	// begin inline asm
	bsmad.s32 %r1, %r3, %r3, %r4, %r5, %r6, %r7, %r8, %r9;
	// end inline asm
	mov.u32 	%r57, %r1;
	// begin inline asm
	CPTX_END
	// end inline asm
	// begin inline asm
	*/
	// end inline asm
	mov.u32 	%r36, %r56;
	shr.s32 	%r37, %r36, 31;
	shr.u32 	%r38, %r37, 27;
	add.s32 	%r39, %r36, %r38;
	and.b32  	%r40, %r39, -32;
	sub.s32 	%r41, %r36, %r40;
	setp.gt.s32 	%p1, %r41, 3;
	@%p1 bra 	$L__BB0_2;
	mov.u32 	%r42, %r57;
	mov.u32 	%r43, %r56;
	shr.s32 	%r44, %r43, 31;
	shr.u32 	%r45, %r44, 27;
	add.s32 	%r46, %r43, %r45;
	and.b32  	%r47, %r46, -32;
	sub.s32 	%r48, %r43, %r47;
	mov.u32 	%r49, %r56;
	shr.s32 	%r50, %r49, 31;
	shr.u32 	%r51, %r50, 27;
	add.s32 	%r52, %r49, %r51;
	shr.s32 	%r53, %r52, 5;
	shl.b32 	%r54, %r53, 2;
	add.s32 	%r55, %r54, %r48;
	mul.wide.s32 	%rd23, %r55, 4;
	add.s64 	%rd24, %rd1, %rd23;
	st.global.u32 	[%rd24], %r42;
$L__BB0_2:
	ret;

}


// ===== COMPILED SASS (sm_100) =====

	.target	sm_100

	.elftype	@"ET_EXEC"


//--------------------- .note.nv.tkinfo           --------------------------
	.section	.note.nv.tkinfo,"",@"SHT_NOTE"
	.sectionflags	@"SHF_NOTE_NV_TKINFO"
	.tkinfo
        /*0018*/ 	.word	0x00000002
        /*0030*/ 	.string	""
        /*0030*/ 	.string	"ptxas"
        /*0030*/ 	.string	"Cuda compilation tools, release 13.0, V13.0.88"
        /*0030*/ 	.string	"Build cuda_13.0.r13.0/compiler.36424714_0"
        /*0030*/ 	.string	"-arch sm_100 -m 64 "



//--------------------- .note.nv.cuinfo           --------------------------
	.section	.note.nv.cuinfo,"",@"SHT_NOTE"
	.sectionflags	@"SHF_NOTE_NV_CUINFO"
        /*0018*/ 	.short	0x0002
        /*001a*/ 	.short	0x0064
        /*001c*/ 	.short	0x0082
	.zero		2


//--------------------- .nv.info                  --------------------------
	.section	.nv.info,"",@"SHT_CUDA_INFO"
	.align	4


	//----- nvinfo : EIATTR_REGCOUNT
	.align		4
        /*0000*/ 	.byte	0x04, 0x2f
        /*0002*/ 	.short	(.L_1 - .L_0)
	.align		4
.L_0:
        /*0004*/ 	.word	index@(_Z5BSMADPiS_S_)
        /*0008*/ 	.word	0x00000008


	//----- nvinfo : EIATTR_FRAME_SIZE
	.align		4
.L_1:
        /*000c*/ 	.byte	0x04, 0x11
        /*000e*/ 	.short	(.L_3 - .L_2)
	.align		4
.L_2:
        /*0010*/ 	.word	index@(_Z5BSMADPiS_S_)
        /*0014*/ 	.word	0x00000000


	//----- nvinfo : EIATTR_MIN_STACK_SIZE
	.align		4
.L_3:
        /*0018*/ 	.byte	0x04, 0x12
        /*001a*/ 	.short	(.L_5 - .L_4)
	.align		4
.L_4:
        /*001c*/ 	.word	index@(_Z5BSMADPiS_S_)
        /*0020*/ 	.word	0x00000000
.L_5:


//--------------------- .nv.compat                --------------------------
	.section	.nv.compat,"",@"SHT_CUDA_COMPAT_INFO"
	.align	4
        /*0000*/ 	.byte	0x02, 0x09, 0x00, 0x00, 0x02, 0x02, 0x01, 0x00, 0x02, 0x05, 0x05, 0x00, 0x03, 0x07, 0x01, 0x01
        /*0010*/ 	.byte	0x02, 0x03, 0x00, 0x00, 0x02, 0x06, 0x01, 0x00, 0x04, 0x0b, 0x08, 0x00, 0x09, 0x00, 0x00, 0x00
        /*0020*/ 	.byte	0x00, 0x00, 0x00, 0x00


//--------------------- .nv.info._Z5BSMADPiS_S_   --------------------------
	.section	.nv.info._Z5BSMADPiS_S_,"",@"SHT_CUDA_INFO"
	.sectionflags	@""
	.align	4


	//----- nvinfo : EIATTR_CUDA_API_VERSION
	.align		4
        /*0000*/ 	.byte	0x04, 0x37
        /*0002*/ 	.short	(.L_7 - .L_6)
.L_6:
        /*0004*/ 	.word	0x00000082


	//----- nvinfo : EIATTR_KPARAM_INFO
	.align		4
.L_7:
        /*0008*/ 	.byte	0x04, 0x17
        /*000a*/ 	.short	(.L_9 - .L_8)
.L_8:
        /*000c*/ 	.word	0x00000000
        /*0010*/ 	.short	0x0002
        /*0012*/ 	.short	0x0010
        /*0014*/ 	.byte	0x00, 0xf5, 0x21, 0x00


	//----- nvinfo : EIATTR_KPARAM_INFO
	.align		4
.L_9:
        /*0018*/ 	.byte	0x04, 0x17
        /*001a*/ 	.short	(.L_11 - .L_10)
.L_10:
        /*001c*/ 	.word	0x00000000
        /*0020*/ 	.short	0x0001
        /*0022*/ 	.short	0x0008
        /*0024*/ 	.byte	0x00, 0xf5, 0x21, 0x00


	//----- nvinfo : EIATTR_KPARAM_INFO
	.align		4
.L_11:
        /*0028*/ 	.byte	0x04, 0x17
        /*002a*/ 	.short	(.L_13 - .L_12)
.L_12:
        /*002c*/ 	.word	0x00000000
        /*0030*/ 	.short	0x0000
        /*0032*/ 	.short	0x0000
        /*0034*/ 	.byte	0x00, 0xf5, 0x21, 0x00


	//----- nvinfo : EIATTR_SPARSE_MMA_MASK
	.align		4
.L_13:
        /*0038*/ 	.byte	0x03, 0x50
        /*003a*/ 	.short	0x0000


	//----- nvinfo : EIATTR_MAXREG_COUNT
	.align		4
        /*003c*/ 	.byte	0x03, 0x1b
        /*003e*/ 	.short	0x00ff


	//----- nvinfo : EIATTR_MERCURY_ISA_VERSION
	.align		4
        /*0040*/ 	.byte	0x03, 0x5f
        /*0042*/ 	.short	0x0101


	//----- nvinfo : EIATTR_VRC_CTA_INIT_COUNT
	.align		4
        /*0044*/ 	.byte	0x02, 0x4a
	.zero		1
	.zero		1


	//----- nvinfo : EIATTR_EXIT_INSTR_OFFSETS
	.align		4
        /*0048*/ 	.byte	0x04, 0x1c
        /*004a*/ 	.short	(.L_15 - .L_14)


	//   ....[0]....
.L_14:
        /*004c*/ 	.word	0x00000070


	//   ....[1]....
        /*0050*/ 	.word	0x000000e0


	//----- nvinfo : EIATTR_CBANK_PARAM_SIZE
	.align		4
.L_15:
        /*0054*/ 	.byte	0x03, 0x19
        /*0056*/ 	.short	0x0018


	//----- nvinfo : EIATTR_PARAM_CBANK
	.align		4
        /*0058*/ 	.byte	0x04, 0x0a
        /*005a*/ 	.short	(.L_17 - .L_16)
	.align		4
.L_16:
        /*005c*/ 	.word	index@(.nv.constant0._Z5BSMADPiS_S_)
        /*0060*/ 	.short	0x0380
        /*0062*/ 	.short	0x0018


	//----- nvinfo : EIATTR_SW_WAR
	.align		4
.L_17:
        /*0064*/ 	.byte	0x04, 0x36
        /*0066*/ 	.short	(.L_19 - .L_18)
.L_18:
        /*0068*/ 	.word	0x00000008
.L_19:


//--------------------- .nv.callgraph             --------------------------
	.section	.nv.callgraph,"",@"SHT_CUDA_CALLGRAPH"
	.align	4
	.sectionentsize	8
	.align		4
        /*0000*/ 	.word	0x00000000
	.align		4
        /*0004*/ 	.word	0xffffffff
	.align		4
        /*0008*/ 	.word	0x00000000
	.align		4
        /*000c*/ 	.word	0xfffffffe
	.align		4
        /*0010*/ 	.word	0x00000000
	.align		4
        /*0014*/ 	.word	0xfffffffd
	.align		4
        /*0018*/ 	.word	0x00000000
	.align		4
        /*001c*/ 	.word	0xfffffffc


//--------------------- .text._Z5BSMADPiS_S_      --------------------------
	.section	.text._Z5BSMADPiS_S_,"ax",@progbits
	.align	128
        .global         _Z5BSMADPiS_S_
        .type           _Z5BSMADPiS_S_,@function
        .size           _Z5BSMADPiS_S_,(.L_x_1 - _Z5BSMADPiS_S_)
        .other          _Z5BSMADPiS_S_,@"STO_CUDA_ENTRY STV_DEFAULT"
_Z5BSMADPiS_S_:
.text._Z5BSMADPiS_S_:
[----:B------:R-:W-:Y:S01]  /*0000*/  LDC R1, c[0x0][0x37c] ;  /* 0x0000df00ff017b82 */ /* 0x000fe20000000800 */
[----:B------:R-:W0:Y:S02]  /*0010*/  S2R R3, SR_TID.X ;  /* 0x0000000000037919 */ /* 0x000e240000002100 */
[----:B0-----:R-:W-:-:S04]  /*0020*/  SHF.R.S32.HI R0, RZ, 0x1f, R3 ;  /* 0x0000001fff007819 */ /* 0x001fc80000011403 */
[----:B------:R-:W-:-:S04]  /*0030*/  LEA.HI R0, R0, R3, RZ, 0x5 ;  /* 0x0000000300007211 */ /* 0x000fc800078f28ff */
[----:B------:R-:W-:-:S05]  /*0040*/  LOP3.LUT R2, R0, 0xffffffe0, RZ, 0xc0, !PT ;  /* 0xffffffe000027812 */ /* 0x000fca00078ec0ff */
[----:B------:R-:W-:-:S05]  /*0050*/  IMAD.IADD R4, R3, 0x1, -R2 ;  /* 0x0000000103047824 */ /* 0x000fca00078e0a02 */
[----:B------:R-:W-:-:S13]  /*0060*/  ISETP.GT.AND P0, PT, R4, 0x3, PT ;  /* 0x000000030400780c */ /* 0x000fda0003f04270 */
[----:B------:R-:W-:Y:S05]  /*0070*/  @P0 EXIT ;  /* 0x000000000000094d */ /* 0x000fea0003800000 */
[----:B------:R-:W0:Y:S01]  /*0080*/  LDC.64 R2, c[0x0][0x390] ;  /* 0x0000e400ff027b82 */ /* 0x000e220000000a00 */
[----:B------:R-:W1:Y:S01]  /*0090*/  LDCU.64 UR4, c[0x0][0x358] ;  /* 0x00006b00ff0477ac */ /* 0x000e620008000a00 */
[----:B------:R-:W-:-:S05]  /*00a0*/  SHF.R.S32.HI R5, RZ, 0x5, R0 ;  /* 0x00000005ff057819 */ /* 0x000fca0000011400 */
[----:B------:R-:W-:-:S04]  /*00b0*/  IMAD R5, R5, 0x4, R4 ;  /* 0x0000000405057824 */ /* 0x000fc800078e0204 */
[----:B0-----:R-:W-:-:S05]  /*00c0*/  IMAD.WIDE R2, R5, 0x4, R2 ;  /* 0x0000000405027825 */ /* 0x001fca00078e0202 */
[----:B-1----:R-:W-:Y:S01]  /*00d0*/  STG.E desc[UR4][R2.64], RZ ;  /* 0x000000ff02007986 */ /* 0x002fe2000c101904 */
[----:B------:R-:W-:Y:S05]  /*00e0*/  EXIT ;  /* 0x000000000000794d */ /* 0x000fea0003800000 */
.L_x_0:
[----:B------:R-:W-:-:S00]  /*00f0*/  BRA `(.L_x_0) ;  /* 0xfffffffc00fc7947 */ /* 0x000fc0000383ffff */
[----:B------:R-:W-:-:S00]  /*0100*/  NOP ;  /* 0x0000000000007918 */ /* 0x000fc00000000000 */
[----:B------:R-:W-:-:S00]  /*0110*/  NOP ;  /* 0x0000000000007918 */ /* 0x000fc00000000000 */
[----:B------:R-:W-:-:S00]  /*0120*/  NOP ;  /* 0x0000000000007918 */ /* 0x000fc00000000000 */
[----:B------:R-:W-:-:S00]  /*0130*/  NOP ;  /* 0x0000000000007918 */ /* 0x000fc00000000000 */
[----:B------:R-:W-:-:S00]  /*0140*/  NOP ;  /* 0x0000000000007918 */ /* 0x000fc00000000000 */
[----:B------:R-:W-:-:S00]  /*0150*/  NOP ;  /* 0x0000000000007918 */ /* 0x000fc00000000000 */
[----:B------:R-:W-:-:S00]  /*0160*/  NOP ;  /* 0x0000000000007918 */ /* 0x000fc00000000000 */
[----:B------:R-:W-:-:S00]  /*0170*/  NOP ;  /* 0x0000000000007918 */ /* 0x000fc00000000000 */
.L_x_1:


//--------------------- .nv.shared.reserved.0     --------------------------
	.section	.nv.shared.reserved.0,"aw",@nobits
	.weak		__nv_reservedSMEM_offset_0_alias
	.size		__nv_reservedSMEM_offset_0_alias, 0, 64
	.other		__nv_reservedSMEM_offset_0_alias,@"STO_CUDA_RESERVED_SHARED STV_DEFAULT"
__nv_reservedSMEM_offset_0_alias:
	.zero		0
	.zero		64


//--------------------- .nv.constant0._Z5BSMADPiS_S_ --------------------------
	.section	.nv.constant0._Z5BSMADPiS_S_,"a",@progbits
	.sectionflags	@""
	.align	4
.nv.constant0._Z5BSMADPiS_S_:
	.zero		920


//--------------------- SYMBOLS --------------------------

	.type		.nv.reservedSmem.offset0,@object
	.size		.nv.reservedSmem.offset0,0x4
